//
// Generated by NVIDIA NVVM Compiler
//
// Compiler Build ID: CL-36424714
// Cuda compilation tools, release 13.0, V13.0.88
// Based on NVVM 20.0.0
//

.version 9.0
.target sm_100
.address_size 64

	// .globl	_Z13qusimu_kernelPKmmm

.visible .entry _Z13qusimu_kernelPKmmm(
	.param .u64 .ptr .align 1 _Z13qusimu_kernelPKmmm_param_0,
	.param .u64 _Z13qusimu_kernelPKmmm_param_1,
	.param .u64 _Z13qusimu_kernelPKmmm_param_2
)
{
	.reg .pred 	%p<2>;
	.reg .b32 	%r<6>;
	.reg .b64 	%rd<3>;

	ld.param.u64 	%rd1, [_Z13qusimu_kernelPKmmm_param_2];
	mov.u32 	%r1, %ctaid.x;
	mov.u32 	%r2, %ntid.x;
	mov.u32 	%r3, %tid.x;
	mad.lo.s32 	%r4, %r1, %r2, %r3;
	cvt.u64.u32 	%rd2, %r4;
	setp.le.u64 	%p1, %rd1, %rd2;
	@%p1 bra 	$L__BB0_2;
	// begin inline asm
	activemask.b32 %r5;
	// end inline asm
$L__BB0_2:
	ret;

}


// ===== COMPILED SASS (sm_100) =====

	.target	sm_100

	.elftype	@"ET_EXEC"


//--------------------- .note.nv.tkinfo           --------------------------
	.section	.note.nv.tkinfo,"",@"SHT_NOTE"
	.sectionflags	@"SHF_NOTE_NV_TKINFO"
	.tkinfo
        /*0018*/ 	.word	0x00000002
        /*0030*/ 	.string	""
        /*0030*/ 	.string	"ptxas"
        /*0030*/ 	.string	"Cuda compilation tools, release 13.0, V13.0.88"
        /*0030*/ 	.string	"Build cuda_13.0.r13.0/compiler.36424714_0"
        /*0030*/ 	.string	"-arch sm_100 -m 64 "



//--------------------- .note.nv.cuinfo           --------------------------
	.section	.note.nv.cuinfo,"",@"SHT_NOTE"
	.sectionflags	@"SHF_NOTE_NV_CUINFO"
        /*0018*/ 	.short	0x0002
        /*001a*/ 	.short	0x0064
        /*001c*/ 	.short	0x0082
	.zero		2


//--------------------- .nv.info                  --------------------------
	.section	.nv.info,"",@"SHT_CUDA_INFO"
	.align	4


	//----- nvinfo : EIATTR_REGCOUNT
	.align		4
        /*0000*/ 	.byte	0x04, 0x2f
        /*0002*/ 	.short	(.L_1 - .L_0)
	.align		4
.L_0:
        /*0004*/ 	.word	index@(_Z13qusimu_kernelPKmmm)
        /*0008*/ 	.word	0x00000004


	//----- nvinfo : EIATTR_FRAME_SIZE
	.align		4
.L_1:
        /*000c*/ 	.byte	0x04, 0x11
        /*000e*/ 	.short	(.L_3 - .L_2)
	.align		4
.L_2:
        /*0010*/ 	.word	index@(_Z13qusimu_kernelPKmmm)
        /*0014*/ 	.word	0x00000000


	//----- nvinfo : EIATTR_MIN_STACK_SIZE
	.align		4
.L_3:
        /*0018*/ 	.byte	0x04, 0x12
        /*001a*/ 	.short	(.L_5 - .L_4)
	.align		4
.L_4:
        /*001c*/ 	.word	index@(_Z13qusimu_kernelPKmmm)
        /*0020*/ 	.word	0x00000000
.L_5:


//--------------------- .nv.compat                --------------------------
	.section	.nv.compat,"",@"SHT_CUDA_COMPAT_INFO"
	.align	4
        /*0000*/ 	.byte	0x02, 0x09, 0x00, 0x00, 0x02, 0x02, 0x01, 0x00, 0x02, 0x05, 0x05, 0x00, 0x03, 0x07, 0x01, 0x01
        /*0010*/ 	.byte	0x02, 0x03, 0x00, 0x00, 0x02, 0x06, 0x01, 0x00, 0x04, 0x0b, 0x08, 0x00, 0x09, 0x00, 0x00, 0x00
        /*0020*/ 	.byte	0x00, 0x00, 0x00, 0x00


//--------------------- .nv.info._Z13qusimu_kernelPKmmm --------------------------
	.section	.nv.info._Z13qusimu_kernelPKmmm,"",@"SHT_CUDA_INFO"
	.sectionflags	@""
	.align	4


	//----- nvinfo : EIATTR_CUDA_API_VERSION
	.align		4
        /*0000*/ 	.byte	0x04, 0x37
        /*0002*/ 	.short	(.L_7 - .L_6)
.L_6:
        /*0004*/ 	.word	0x00000082


	//----- nvinfo : EIATTR_KPARAM_INFO
	.align		4
.L_7:
        /*0008*/ 	.byte	0x04, 0x17
        /*000a*/ 	.short	(.L_9 - .L_8)
.L_8:
        /*000c*/ 	.word	0x00000000
        /*0010*/ 	.short	0x0002
        /*0012*/ 	.short	0x0010
        /*0014*/ 	.byte	0x00, 0xf0, 0x21, 0x00


	//----- nvinfo : EIATTR_KPARAM_INFO
	.align		4
.L_9:
        /*0018*/ 	.byte	0x04, 0x17
        /*001a*/ 	.short	(.L_11 - .L_10)
.L_10:
        /*001c*/ 	.word	0x00000000
        /*0020*/ 	.short	0x0001
        /*0022*/ 	.short	0x0008
        /*0024*/ 	.byte	0x00, 0xf0, 0x21, 0x00


	//----- nvinfo : EIATTR_KPARAM_INFO
	.align		4
.L_11:
        /*0028*/ 	.byte	0x04, 0x17
        /*002a*/ 	.short	(.L_13 - .L_12)
.L_12:
        /*002c*/ 	.word	0x00000000
        /*0030*/ 	.short	0x0000
        /*0032*/ 	.short	0x0000
        /*0034*/ 	.byte	0x00, 0xf5, 0x21, 0x00


	//----- nvinfo : EIATTR_SPARSE_MMA_MASK
	.align		4
.L_13:
        /*0038*/ 	.byte	0x03, 0x50
        /*003a*/ 	.short	0x0000


	//----- nvinfo : EIATTR_MAXREG_COUNT
	.align		4
        /*003c*/ 	.byte	0x03, 0x1b
        /*003e*/ 	.short	0x00ff


	//----- nvinfo : EIATTR_MERCURY_ISA_VERSION
	.align		4
        /*0040*/ 	.byte	0x03, 0x5f
        /*0042*/ 	.short	0x0101


	//----- nvinfo : EIATTR_VRC_CTA_INIT_COUNT
	.align		4
        /*0044*/ 	.byte	0x02, 0x4a
	.zero		1
	.zero		1


	//----- nvinfo : EIATTR_EXIT_INSTR_OFFSETS
	.align		4
        /*0048*/ 	.byte	0x04, 0x1c
        /*004a*/ 	.short	(.L_15 - .L_14)


	//   ....[0]....
.L_14:
        /*004c*/ 	.word	0x00000010


	//----- nvinfo : EIATTR_CBANK_PARAM_SIZE
	.align		4
.L_15:
        /*0050*/ 	.byte	0x03, 0x19
        /*0052*/ 	.short	0x0018


	//----- nvinfo : EIATTR_PARAM_CBANK
	.align		4
        /*0054*/ 	.byte	0x04, 0x0a
        /*0056*/ 	.short	(.L_17 - .L_16)
	.align		4
.L_16:
        /*0058*/ 	.word	index@(.nv.constant0._Z13qusimu_kernelPKmmm)
        /*005c*/ 	.short	0x0380
        /*005e*/ 	.short	0x0018


	//----- nvinfo : EIATTR_SW_WAR
	.align		4
.L_17:
        /*0060*/ 	.byte	0x04, 0x36
        /*0062*/ 	.short	(.L_19 - .L_18)
.L_18:
        /*0064*/ 	.word	0x00000008
.L_19:


//--------------------- .nv.callgraph             --------------------------
	.section	.nv.callgraph,"",@"SHT_CUDA_CALLGRAPH"
	.align	4
	.sectionentsize	8
	.align		4
        /*0000*/ 	.word	0x00000000
	.align		4
        /*0004*/ 	.word	0xffffffff
	.align		4
        /*0008*/ 	.word	0x00000000
	.align		4
        /*000c*/ 	.word	0xfffffffe
	.align		4
        /*0010*/ 	.word	0x00000000
	.align		4
        /*0014*/ 	.word	0xfffffffd
	.align		4
        /*0018*/ 	.word	0x00000000
	.align		4
        /*001c*/ 	.word	0xfffffffc


//--------------------- .text._Z13qusimu_kernelPKmmm --------------------------
	.section	.text._Z13qusimu_kernelPKmmm,"ax",@progbits
	.align	128
        .global         _Z13qusimu_kernelPKmmm
        .type           _Z13qusimu_kernelPKmmm,@function
        .size           _Z13qusimu_kernelPKmmm,(.L_x_1 - _Z13qusimu_kernelPKmmm)
        .other          _Z13qusimu_kernelPKmmm,@"STO_CUDA_ENTRY STV_DEFAULT"
_Z13qusimu_kernelPKmmm:
.text._Z13qusimu_kernelPKmmm:
[----:B------:R-:W-:Y:S01]  /*0000*/  LDC R1, c[0x0][0x37c] ;  /* 0x0000df00ff017b82 */ /* 0x000fe20000000800 */
[----:B------:R-:W-:Y:S05]  /*0010*/  EXIT ;  /* 0x000000000000794d */ /* 0x000fea0003800000 */
.L_x_0:
[----:B------:R-:W-:-:S00]  /*0020*/  BRA `(.L_x_0) ;  /* 0xfffffffc00fc7947 */ /* 0x000fc0000383ffff */
[----:B------:R-:W-:-:S00]  /*0030*/  NOP ;  /* 0x0000000000007918 */ /* 0x000fc00000000000 */
        /* <DEDUP_REMOVED lines=12> */
.L_x_1:


//--------------------- .nv.shared.reserved.0     --------------------------
	.section	.nv.shared.reserved.0,"aw",@nobits
	.weak		__nv_reservedSMEM_offset_0_alias
	.size		__nv_reservedSMEM_offset_0_alias, 0, 64
	.other		__nv_reservedSMEM_offset_0_alias,@"STO_CUDA_RESERVED_SHARED STV_DEFAULT"
__nv_reservedSMEM_offset_0_alias:
	.zero		0
	.zero		64


//--------------------- .nv.constant0._Z13qusimu_kernelPKmmm --------------------------
	.section	.nv.constant0._Z13qusimu_kernelPKmmm,"a",@progbits
	.sectionflags	@""
	.align	4
.nv.constant0._Z13qusimu_kernelPKmmm:
	.zero		920


//--------------------- SYMBOLS --------------------------

	.type		.nv.reservedSmem.offset0,@object
	.size		.nv.reservedSmem.offset0,0x4
